//
// Generated by NVIDIA NVVM Compiler
//
// Compiler Build ID: CL-36424714
// Cuda compilation tools, release 13.0, V13.0.88
// Based on NVVM 20.0.0
//

.version 9.0
.target sm_100
.address_size 64

	// .globl	_Z16preprocessKernelyPfiiiiiiii

.visible .entry _Z16preprocessKernelyPfiiiiiiii(
	.param .u64 _Z16preprocessKernelyPfiiiiiiii_param_0,
	.param .u64 .ptr .align 1 _Z16preprocessKernelyPfiiiiiiii_param_1,
	.param .u32 _Z16preprocessKernelyPfiiiiiiii_param_2,
	.param .u32 _Z16preprocessKernelyPfiiiiiiii_param_3,
	.param .u32 _Z16preprocessKernelyPfiiiiiiii_param_4,
	.param .u32 _Z16preprocessKernelyPfiiiiiiii_param_5,
	.param .u32 _Z16preprocessKernelyPfiiiiiiii_param_6,
	.param .u32 _Z16preprocessKernelyPfiiiiiiii_param_7,
	.param .u32 _Z16preprocessKernelyPfiiiiiiii_param_8,
	.param .u32 _Z16preprocessKernelyPfiiiiiiii_param_9
)
{
	.reg .pred 	%p<4>;
	.reg .b32 	%r<19>;
	.reg .b32 	%f<19>;
	.reg .b64 	%rd<9>;

	ld.param.u64 	%rd1, [_Z16preprocessKernelyPfiiiiiiii_param_0];
	ld.param.u64 	%rd2, [_Z16preprocessKernelyPfiiiiiiii_param_1];
	ld.param.u32 	%r3, [_Z16preprocessKernelyPfiiiiiiii_param_4];
	ld.param.u32 	%r9, [_Z16preprocessKernelyPfiiiiiiii_param_5];
	ld.param.u32 	%r5, [_Z16preprocessKernelyPfiiiiiiii_param_6];
	ld.param.u32 	%r6, [_Z16preprocessKernelyPfiiiiiiii_param_7];
	ld.param.u32 	%r7, [_Z16preprocessKernelyPfiiiiiiii_param_8];
	ld.param.u32 	%r8, [_Z16preprocessKernelyPfiiiiiiii_param_9];
	mov.u32 	%r10, %ctaid.x;
	mov.u32 	%r11, %ntid.x;
	mov.u32 	%r12, %tid.x;
	mad.lo.s32 	%r1, %r10, %r11, %r12;
	mov.u32 	%r13, %ctaid.y;
	mov.u32 	%r14, %ntid.y;
	mov.u32 	%r15, %tid.y;
	mad.lo.s32 	%r16, %r13, %r14, %r15;
	setp.ge.s32 	%p1, %r1, %r3;
	setp.ge.s32 	%p2, %r16, %r9;
	or.pred  	%p3, %p1, %p2;
	@%p3 bra 	$L__BB0_2;
	cvta.to.global.u64 	%rd3, %rd2;
	cvt.rn.f32.s32 	%f1, %r1;
	add.f32 	%f2, %f1, 0f3F000000;
	cvt.rn.f32.s32 	%f3, %r3;
	div.rn.f32 	%f4, %f2, %f3;
	cvt.rn.f32.u32 	%f5, %r16;
	add.f32 	%f6, %f5, 0f3F000000;
	cvt.rn.f32.u32 	%f7, %r9;
	div.rn.f32 	%f8, %f6, %f7;
	cvt.rn.f32.s32 	%f9, %r5;
	cvt.rn.f32.s32 	%f10, %r7;
	fma.rn.f32 	%f11, %f4, %f10, %f9;
	cvt.rn.f32.s32 	%f12, %r6;
	cvt.rn.f32.s32 	%f13, %r8;
	fma.rn.f32 	%f14, %f8, %f13, %f12;
	tex.2d.v4.f32.f32 	{%f15, %f16, %f17, %f18}, [%rd1, {%f11, %f14}];
	mul.lo.s32 	%r17, %r9, %r3;
	mad.lo.s32 	%r18, %r3, %r16, %r1;
	mul.wide.s32 	%rd4, %r18, 4;
	add.s64 	%rd5, %rd3, %rd4;
	st.global.f32 	[%rd5], %f17;
	mul.wide.s32 	%rd6, %r17, 4;
	add.s64 	%rd7, %rd5, %rd6;
	st.global.f32 	[%rd7], %f16;
	add.s64 	%rd8, %rd7, %rd6;
	st.global.f32 	[%rd8], %f15;
$L__BB0_2:
	ret;

}


// ===== COMPILED SASS (sm_100) =====

	.target	sm_100

	.elftype	@"ET_EXEC"


//--------------------- .note.nv.tkinfo           --------------------------
	.section	.note.nv.tkinfo,"",@"SHT_NOTE"
	.sectionflags	@"SHF_NOTE_NV_TKINFO"
	.tkinfo
        /*0018*/ 	.word	0x00000002
        /*0030*/ 	.string	""
        /*0030*/ 	.string	"ptxas"
        /*0030*/ 	.string	"Cuda compilation tools, release 13.0, V13.0.88"
        /*0030*/ 	.string	"Build cuda_13.0.r13.0/compiler.36424714_0"
        /*0030*/ 	.string	"-arch sm_100 -m 64 "



//--------------------- .note.nv.cuinfo           --------------------------
	.section	.note.nv.cuinfo,"",@"SHT_NOTE"
	.sectionflags	@"SHF_NOTE_NV_CUINFO"
        /*0018*/ 	.short	0x0002
        /*001a*/ 	.short	0x0064
        /*001c*/ 	.short	0x0082
	.zero		2


//--------------------- .nv.info                  --------------------------
	.section	.nv.info,"",@"SHT_CUDA_INFO"
	.align	4


	//----- nvinfo : EIATTR_REGCOUNT
	.align		4
        /*0000*/ 	.byte	0x04, 0x2f
        /*0002*/ 	.short	(.L_1 - .L_0)
	.align		4
.L_0:
        /*0004*/ 	.word	index@(_Z16preprocessKernelyPfiiiiiiii)
        /*0008*/ 	.word	0x00000011


	//----- nvinfo : EIATTR_FRAME_SIZE
	.align		4
.L_1:
        /*000c*/ 	.byte	0x04, 0x11
        /*000e*/ 	.short	(.L_3 - .L_2)
	.align		4
.L_2:
        /*0010*/ 	.word	index@($__internal_0_$__cuda_sm3x_div_rn_noftz_f32_slowpath)
        /*0014*/ 	.word	0x00000000


	//----- nvinfo : EIATTR_FRAME_SIZE
	.align		4
.L_3:
        /*0018*/ 	.byte	0x04, 0x11
        /*001a*/ 	.short	(.L_5 - .L_4)
	.align		4
.L_4:
        /*001c*/ 	.word	index@(_Z16preprocessKernelyPfiiiiiiii)
        /*0020*/ 	.word	0x00000000


	//----- nvinfo : EIATTR_MIN_STACK_SIZE
	.align		4
.L_5:
        /*0024*/ 	.byte	0x04, 0x12
        /*0026*/ 	.short	(.L_7 - .L_6)
	.align		4
.L_6:
        /*0028*/ 	.word	index@(_Z16preprocessKernelyPfiiiiiiii)
        /*002c*/ 	.word	0x00000000
.L_7:


//--------------------- .nv.compat                --------------------------
	.section	.nv.compat,"",@"SHT_CUDA_COMPAT_INFO"
	.align	4
        /*0000*/ 	.byte	0x02, 0x09, 0x00, 0x00, 0x02, 0x02, 0x02, 0x00, 0x02, 0x05, 0x05, 0x00, 0x03, 0x07, 0x01, 0x01
        /*0010*/ 	.byte	0x02, 0x03, 0x00, 0x00, 0x02, 0x06, 0x01, 0x00, 0x04, 0x0b, 0x08, 0x00, 0x01, 0x00, 0x00, 0x00
        /*0020*/ 	.byte	0x00, 0x00, 0x00, 0x00


//--------------------- .nv.info._Z16preprocessKernelyPfiiiiiiii --------------------------
	.section	.nv.info._Z16preprocessKernelyPfiiiiiiii,"",@"SHT_CUDA_INFO"
	.sectionflags	@""
	.align	4


	//----- nvinfo : EIATTR_CUDA_API_VERSION
	.align		4
        /*0000*/ 	.byte	0x04, 0x37
        /*0002*/ 	.short	(.L_9 - .L_8)
.L_8:
        /*0004*/ 	.word	0x00000082


	//----- nvinfo : EIATTR_KPARAM_INFO
	.align		4
.L_9:
        /*0008*/ 	.byte	0x04, 0x17
        /*000a*/ 	.short	(.L_11 - .L_10)
.L_10:
        /*000c*/ 	.word	0x00000000
        /*0010*/ 	.short	0x0009
        /*0012*/ 	.short	0x002c
        /*0014*/ 	.byte	0x00, 0xf0, 0x11, 0x00


	//----- nvinfo : EIATTR_KPARAM_INFO
	.align		4
.L_11:
        /*0018*/ 	.byte	0x04, 0x17
        /*001a*/ 	.short	(.L_13 - .L_12)
.L_12:
        /*001c*/ 	.word	0x00000000
        /*0020*/ 	.short	0x0008
        /*0022*/ 	.short	0x0028
        /*0024*/ 	.byte	0x00, 0xf0, 0x11, 0x00


	//----- nvinfo : EIATTR_KPARAM_INFO
	.align		4
.L_13:
        /*0028*/ 	.byte	0x04, 0x17
        /*002a*/ 	.short	(.L_15 - .L_14)
.L_14:
        /*002c*/ 	.word	0x00000000
        /*0030*/ 	.short	0x0007
        /*0032*/ 	.short	0x0024
        /*0034*/ 	.byte	0x00, 0xf0, 0x11, 0x00


	//----- nvinfo : EIATTR_KPARAM_INFO
	.align		4
.L_15:
        /*0038*/ 	.byte	0x04, 0x17
        /*003a*/ 	.short	(.L_17 - .L_16)
.L_16:
        /*003c*/ 	.word	0x00000000
        /*0040*/ 	.short	0x0006
        /*0042*/ 	.short	0x0020
        /*0044*/ 	.byte	0x00, 0xf0, 0x11, 0x00


	//----- nvinfo : EIATTR_KPARAM_INFO
	.align		4
.L_17:
        /*0048*/ 	.byte	0x04, 0x17
        /*004a*/ 	.short	(.L_19 - .L_18)
.L_18:
        /*004c*/ 	.word	0x00000000
        /*0050*/ 	.short	0x0005
        /*0052*/ 	.short	0x001c
        /*0054*/ 	.byte	0x00, 0xf0, 0x11, 0x00


	//----- nvinfo : EIATTR_KPARAM_INFO
	.align		4
.L_19:
        /*0058*/ 	.byte	0x04, 0x17
        /*005a*/ 	.short	(.L_21 - .L_20)
.L_20:
        /*005c*/ 	.word	0x00000000
        /*0060*/ 	.short	0x0004
        /*0062*/ 	.short	0x0018
        /*0064*/ 	.byte	0x00, 0xf0, 0x11, 0x00


	//----- nvinfo : EIATTR_KPARAM_INFO
	.align		4
.L_21:
        /*0068*/ 	.byte	0x04, 0x17
        /*006a*/ 	.short	(.L_23 - .L_22)
.L_22:
        /*006c*/ 	.word	0x00000000
        /*0070*/ 	.short	0x0003
        /*0072*/ 	.short	0x0014
        /*0074*/ 	.byte	0x00, 0xf0, 0x11, 0x00


	//----- nvinfo : EIATTR_KPARAM_INFO
	.align		4
.L_23:
        /*0078*/ 	.byte	0x04, 0x17
        /*007a*/ 	.short	(.L_25 - .L_24)
.L_24:
        /*007c*/ 	.word	0x00000000
        /*0080*/ 	.short	0x0002
        /*0082*/ 	.short	0x0010
        /*0084*/ 	.byte	0x00, 0xf0, 0x11, 0x00


	//----- nvinfo : EIATTR_KPARAM_INFO
	.align		4
.L_25:
        /*0088*/ 	.byte	0x04, 0x17
        /*008a*/ 	.short	(.L_27 - .L_26)
.L_26:
        /*008c*/ 	.word	0x00000000
        /*0090*/ 	.short	0x0001
        /*0092*/ 	.short	0x0008
        /*0094*/ 	.byte	0x00, 0xf5, 0x21, 0x00


	//----- nvinfo : EIATTR_KPARAM_INFO
	.align		4
.L_27:
        /*0098*/ 	.byte	0x04, 0x17
        /*009a*/ 	.short	(.L_29 - .L_28)
.L_28:
        /*009c*/ 	.word	0x00000000
        /*00a0*/ 	.short	0x0000
        /*00a2*/ 	.short	0x0000
        /*00a4*/ 	.byte	0x00, 0xf0, 0x21, 0x00


	//----- nvinfo : EIATTR_SPARSE_MMA_MASK
	.align		4
.L_29:
        /*00a8*/ 	.byte	0x03, 0x50
        /*00aa*/ 	.short	0x0000


	//----- nvinfo : EIATTR_MAXREG_COUNT
	.align		4
        /*00ac*/ 	.byte	0x03, 0x1b
        /*00ae*/ 	.short	0x00ff


	//----- nvinfo : EIATTR_MERCURY_ISA_VERSION
	.align		4
        /*00b0*/ 	.byte	0x03, 0x5f
        /*00b2*/ 	.short	0x0101


	//----- nvinfo : EIATTR_VRC_CTA_INIT_COUNT
	.align		4
        /*00b4*/ 	.byte	0x02, 0x4a
	.zero		1
	.zero		1


	//----- nvinfo : EIATTR_EXIT_INSTR_OFFSETS
	.align		4
        /*00b8*/ 	.byte	0x04, 0x1c
        /*00ba*/ 	.short	(.L_31 - .L_30)


	//   ....[0]....
.L_30:
        /*00bc*/ 	.word	0x000000c0


	//   ....[1]....
        /*00c0*/ 	.word	0x00000440


	//----- nvinfo : EIATTR_CRS_STACK_SIZE
	.align		4
.L_31:
        /*00c4*/ 	.byte	0x04, 0x1e
        /*00c6*/ 	.short	(.L_33 - .L_32)
.L_32:
        /*00c8*/ 	.word	0x00000000


	//----- nvinfo : EIATTR_CBANK_PARAM_SIZE
	.align		4
.L_33:
        /*00cc*/ 	.byte	0x03, 0x19
        /*00ce*/ 	.short	0x0030


	//----- nvinfo : EIATTR_PARAM_CBANK
	.align		4
        /*00d0*/ 	.byte	0x04, 0x0a
        /*00d2*/ 	.short	(.L_35 - .L_34)
	.align		4
.L_34:
        /*00d4*/ 	.word	index@(.nv.constant0._Z16preprocessKernelyPfiiiiiiii)
        /*00d8*/ 	.short	0x0380
        /*00da*/ 	.short	0x0030


	//----- nvinfo : EIATTR_SW_WAR
	.align		4
.L_35:
        /*00dc*/ 	.byte	0x04, 0x36
        /*00de*/ 	.short	(.L_37 - .L_36)
.L_36:
        /*00e0*/ 	.word	0x00000008
.L_37:


//--------------------- .nv.callgraph             --------------------------
	.section	.nv.callgraph,"",@"SHT_CUDA_CALLGRAPH"
	.align	4
	.sectionentsize	8
	.align		4
        /*0000*/ 	.word	0x00000000
	.align		4
        /*0004*/ 	.word	0xffffffff
	.align		4
        /*0008*/ 	.word	0x00000000
	.align		4
        /*000c*/ 	.word	0xfffffffe
	.align		4
        /*0010*/ 	.word	0x00000000
	.align		4
        /*0014*/ 	.word	0xfffffffd
	.align		4
        /*0018*/ 	.word	0x00000000
	.align		4
        /*001c*/ 	.word	0xfffffffc


//--------------------- .text._Z16preprocessKernelyPfiiiiiiii --------------------------
	.section	.text._Z16preprocessKernelyPfiiiiiiii,"ax",@progbits
	.align	128
        .global         _Z16preprocessKernelyPfiiiiiiii
        .type           _Z16preprocessKernelyPfiiiiiiii,@function
        .size           _Z16preprocessKernelyPfiiiiiiii,(.L_x_16 - _Z16preprocessKernelyPfiiiiiiii)
        .other          _Z16preprocessKernelyPfiiiiiiii,@"STO_CUDA_ENTRY STV_DEFAULT"
_Z16preprocessKernelyPfiiiiiiii:
.text._Z16preprocessKernelyPfiiiiiiii:
[----:B------:R-:W-:Y:S01]  /*0000*/  LDC R1, c[0x0][0x37c] ;  /* 0x0000df00ff017b82 */ /* 0x000fe20000000800 */
[----:B------:R-:W0:Y:S07]  /*0010*/  S2R R3, SR_TID.Y ;  /* 0x0000000000037919 */ /* 0x000e2e0000002200 */
[----:B------:R-:W1:Y:S01]  /*0020*/  LDC R5, c[0x0][0x360] ;  /* 0x0000d800ff057b82 */ /* 0x000e620000000800 */
[----:B------:R-:W2:Y:S01]  /*0030*/  LDCU.64 UR6, c[0x0][0x398] ;  /* 0x00007300ff0677ac */ /* 0x000ea20008000a00 */
[----:B------:R-:W1:Y:S06]  /*0040*/  S2R R0, SR_TID.X ;  /* 0x0000000000007919 */ /* 0x000e6c0000002100 */
[----:B------:R-:W0:Y:S08]  /*0050*/  S2UR UR5, SR_CTAID.Y ;  /* 0x00000000000579c3 */ /* 0x000e300000002600 */
[----:B------:R-:W0:Y:S08]  /*0060*/  LDC R2, c[0x0][0x364] ;  /* 0x0000d900ff027b82 */ /* 0x000e300000000800 */
[----:B------:R-:W1:Y:S01]  /*0070*/  S2UR UR4, SR_CTAID.X ;  /* 0x00000000000479c3 */ /* 0x000e620000002500 */
[----:B0-----:R-:W-:-:S05]  /*0080*/  IMAD R2, R2, UR5, R3 ;  /* 0x0000000502027c24 */ /* 0x001fca000f8e0203 */
[----:B--2---:R-:W-:Y:S01]  /*0090*/  ISETP.GE.AND P0, PT, R2, UR7, PT ;  /* 0x0000000702007c0c */ /* 0x004fe2000bf06270 */
[----:B-1----:R-:W-:-:S05]  /*00a0*/  IMAD R5, R5, UR4, R0 ;  /* 0x0000000405057c24 */ /* 0x002fca000f8e0200 */
[----:B------:R-:W-:-:S13]  /*00b0*/  ISETP.GE.OR P0, PT, R5, UR6, P0 ;  /* 0x0000000605007c0c */ /* 0x000fda0008706670 */
[----:B------:R-:W-:Y:S05]  /*00c0*/  @P0 EXIT ;  /* 0x000000000000094d */ /* 0x000fea0003800000 */
[----:B------:R-:W-:Y:S01]  /*00d0*/  I2FP.F32.S32 R3, UR6 ;  /* 0x0000000600037c45 */ /* 0x000fe20008201400 */
[----:B------:R-:W-:Y:S01]  /*00e0*/  BSSY.RECONVERGENT B0, `(.L_x_0) ;  /* 0x000000e000007945 */ /* 0x000fe20003800200 */
[----:B------:R-:W-:Y:S02]  /*00f0*/  I2FP.F32.S32 R0, R5 ;  /* 0x0000000500007245 */ /* 0x000fe40000201400 */
[----:B------:R-:W0:Y:S03]  /*0100*/  MUFU.RCP R4, R3 ;  /* 0x0000000300047308 */ /* 0x000e260000001000 */
[----:B------:R-:W-:-:S05]  /*0110*/  FADD R0, R0, 0.5 ;  /* 0x3f00000000007421 */ /* 0x000fca0000000000 */
[----:B------:R-:W1:Y:S01]  /*0120*/  FCHK P0, R0, R3 ;  /* 0x0000000300007302 */ /* 0x000e620000000000 */
[----:B0-----:R-:W-:-:S04]  /*0130*/  FFMA R7, -R3, R4, 1 ;  /* 0x3f80000003077423 */ /* 0x001fc80000000104 */
[----:B------:R-:W-:-:S04]  /*0140*/  FFMA R7, R4, R7, R4 ;  /* 0x0000000704077223 */ /* 0x000fc80000000004 */
[----:B------:R-:W-:-:S04]  /*0150*/  FFMA R4, R0, R7, RZ ;  /* 0x0000000700047223 */ /* 0x000fc800000000ff */
[----:B------:R-:W-:-:S04]  /*0160*/  FFMA R6, -R3, R4, R0 ;  /* 0x0000000403067223 */ /* 0x000fc80000000100 */
[----:B------:R-:W-:Y:S01]  /*0170*/  FFMA R4, R7, R6, R4 ;  /* 0x0000000607047223 */ /* 0x000fe20000000004 */
[----:B-1----:R-:W-:Y:S06]  /*0180*/  @!P0 BRA `(.L_x_1) ;  /* 0x00000000000c8947 */ /* 0x002fec0003800000 */
[----:B------:R-:W-:-:S07]  /*0190*/  MOV R6, 0x1b0 ;  /* 0x000001b000067802 */ /* 0x000fce0000000f00 */
[----:B------:R-:W-:Y:S05]  /*01a0*/  CALL.REL.NOINC `($__internal_0_$__cuda_sm3x_div_rn_noftz_f32_slowpath) ;  /* 0x0000000000a87944 */ /* 0x000fea0003c00000 */
[----:B------:R-:W-:-:S07]  /*01b0*/  IMAD.MOV.U32 R4, RZ, RZ, R0 ;  /* 0x000000ffff047224 */ /* 0x000fce00078e0000 */
.L_x_1:
[----:B------:R-:W-:Y:S05]  /*01c0*/  BSYNC.RECONVERGENT B0 ;  /* 0x0000000000007941 */ /* 0x000fea0003800200 */
.L_x_0:
[----:B------:R-:W0:Y:S01]  /*01d0*/  LDCU UR4, c[0x0][0x39c] ;  /* 0x00007380ff0477ac */ /* 0x000e220008000800 */
[----:B------:R-:W-:Y:S01]  /*01e0*/  I2FP.F32.U32 R0, R2 ;  /* 0x0000000200007245 */ /* 0x000fe20000201000 */
[----:B------:R-:W-:Y:S01]  /*01f0*/  BSSY.RECONVERGENT B0, `(.L_x_2) ;  /* 0x000000f000007945 */ /* 0x000fe20003800200 */
[----:B------:R-:W1:Y:S03]  /*0200*/  LDCU.64 UR6, c[0x0][0x358] ;  /* 0x00006b00ff0677ac */ /* 0x000e660008000a00 */
[----:B------:R-:W-:Y:S01]  /*0210*/  FADD R0, R0, 0.5 ;  /* 0x3f00000000007421 */ /* 0x000fe20000000000 */
[----:B0-----:R-:W-:-:S04]  /*0220*/  I2FP.F32.U32 R3, UR4 ;  /* 0x0000000400037c45 */ /* 0x001fc80008201000 */
[----:B------:R-:W0:Y:S08]  /*0230*/  MUFU.RCP R6, R3 ;  /* 0x0000000300067308 */ /* 0x000e300000001000 */
[----:B------:R-:W2:Y:S01]  /*0240*/  FCHK P0, R0, R3 ;  /* 0x0000000300007302 */ /* 0x000ea20000000000 */
[----:B0-----:R-:W-:-:S04]  /*0250*/  FFMA R7, -R3, R6, 1 ;  /* 0x3f80000003077423 */ /* 0x001fc80000000106 */
[----:B------:R-:W-:-:S04]  /*0260*/  FFMA R7, R6, R7, R6 ;  /* 0x0000000706077223 */ /* 0x000fc80000000006 */
[----:B------:R-:W-:-:S04]  /*0270*/  FFMA R6, R0, R7, RZ ;  /* 0x0000000700067223 */ /* 0x000fc800000000ff */
[----:B------:R-:W-:-:S04]  /*0280*/  FFMA R8, -R3, R6, R0 ;  /* 0x0000000603087223 */ /* 0x000fc80000000100 */
[----:B------:R-:W-:Y:S01]  /*0290*/  FFMA R6, R7, R8, R6 ;  /* 0x0000000807067223 */ /* 0x000fe20000000006 */
[----:B-12---:R-:W-:Y:S06]  /*02a0*/  @!P0 BRA `(.L_x_3) ;  /* 0x00000000000c8947 */ /* 0x006fec0003800000 */
[----:B------:R-:W-:-:S07]  /*02b0*/  MOV R6, 0x2d0 ;  /* 0x000002d000067802 */ /* 0x000fce0000000f00 */
[----:B------:R-:W-:Y:S05]  /*02c0*/  CALL.REL.NOINC `($__internal_0_$__cuda_sm3x_div_rn_noftz_f32_slowpath) ;  /* 0x0000000000607944 */ /* 0x000fea0003c00000 */
[----:B------:R-:W-:-:S07]  /*02d0*/  IMAD.MOV.U32 R6, RZ, RZ, R0 ;  /* 0x000000ffff067224 */ /* 0x000fce00078e0000 */
.L_x_3:
[----:B------:R-:W-:Y:S05]  /*02e0*/  BSYNC.RECONVERGENT B0 ;  /* 0x0000000000007941 */ /* 0x000fea0003800200 */
.L_x_2:
[----:B------:R-:W0:Y:S01]  /*02f0*/  LDCU.128 UR8, c[0x0][0x3a0] ;  /* 0x00007400ff0877ac */ /* 0x000e220008000c00 */
[----:B------:R-:W-:Y:S01]  /*0300*/  IMAD.MOV.U32 R11, RZ, RZ, -0x3e000000 ;  /* 0xc2000000ff0b7424 */ /* 0x000fe200078e00ff */
[----:B------:R-:W1:Y:S01]  /*0310*/  LDCU UR4, c[0x0][0x380] ;  /* 0x00007000ff0477ac */ /* 0x000e620008000800 */
[----:B------:R-:W-:Y:S01]  /*0320*/  UMOV UR5, URZ ;  /* 0x000000ff00057c82 */ /* 0x000fe20008000000 */
[----:B0-----:R-:W-:Y:S02]  /*0330*/  I2FP.F32.S32 R3, UR8 ;  /* 0x0000000800037c45 */ /* 0x001fe40008201400 */
[----:B------:R-:W-:Y:S02]  /*0340*/  I2FP.F32.S32 R0, UR10 ;  /* 0x0000000a00007c45 */ /* 0x000fe40008201400 */
[----:B------:R-:W-:Y:S02]  /*0350*/  I2FP.F32.S32 R9, UR9 ;  /* 0x0000000900097c45 */ /* 0x000fe40008201400 */
[----:B------:R-:W-:Y:S01]  /*0360*/  I2FP.F32.S32 R10, UR11 ;  /* 0x0000000b000a7c45 */ /* 0x000fe20008201400 */
[----:B------:R-:W-:-:S04]  /*0370*/  FFMA R8, R0, R4, R3 ;  /* 0x0000000400087223 */ /* 0x000fc80000000003 */
[----:B------:R-:W-:-:S06]  /*0380*/  FFMA R9, R10, R6, R9 ;  /* 0x000000060a097223 */ /* 0x000fcc0000000009 */
[----:B-1----:R-:W5:Y:S01]  /*0390*/  TEX.LL R11, R8, R8, R11, UR4, 2D, 0x7 ;  /* 0x28ff040b08087f60 */ /* 0x002f6200089e070b */
[----:B------:R-:W0:Y:S08]  /*03a0*/  LDC.64 R12, c[0x0][0x398] ;  /* 0x0000e600ff0c7b82 */ /* 0x000e300000000a00 */
[----:B------:R-:W1:Y:S01]  /*03b0*/  LDC.64 R6, c[0x0][0x388] ;  /* 0x0000e200ff067b82 */ /* 0x000e620000000a00 */
[----:B0-----:R-:W-:-:S04]  /*03c0*/  IMAD R3, R2, R12, R5 ;  /* 0x0000000c02037224 */ /* 0x001fc800078e0205 */
[----:B-1----:R-:W-:-:S04]  /*03d0*/  IMAD.WIDE R2, R3, 0x4, R6 ;  /* 0x0000000403027825 */ /* 0x002fc800078e0206 */
[----:B------:R-:W-:-:S04]  /*03e0*/  IMAD R7, R13, R12, RZ ;  /* 0x0000000c0d077224 */ /* 0x000fc800078e02ff */
[----:B------:R-:W-:-:S04]  /*03f0*/  IMAD.WIDE R4, R7, 0x4, R2 ;  /* 0x0000000407047825 */ /* 0x000fc800078e0202 */
[----:B------:R-:W-:Y:S01]  /*0400*/  IMAD.WIDE R6, R7, 0x4, R4 ;  /* 0x0000000407067825 */ /* 0x000fe200078e0204 */
[----:B-----5:R-:W-:Y:S04]  /*0410*/  STG.E desc[UR6][R2.64], R11 ;  /* 0x0000000b02007986 */ /* 0x020fe8000c101906 */
[----:B------:R-:W-:Y:S04]  /*0420*/  STG.E desc[UR6][R4.64], R9 ;  /* 0x0000000904007986 */ /* 0x000fe8000c101906 */
[----:B------:R-:W-:Y:S01]  /*0430*/  STG.E desc[UR6][R6.64], R8 ;  /* 0x0000000806007986 */ /* 0x000fe2000c101906 */
[----:B------:R-:W-:Y:S05]  /*0440*/  EXIT ;  /* 0x000000000000794d */ /* 0x000fea0003800000 */
        .weak           $__internal_0_$__cuda_sm3x_div_rn_noftz_f32_slowpath
        .type           $__internal_0_$__cuda_sm3x_div_rn_noftz_f32_slowpath,@function
        .size           $__internal_0_$__cuda_sm3x_div_rn_noftz_f32_slowpath,(.L_x_16 - $__internal_0_$__cuda_sm3x_div_rn_noftz_f32_slowpath)
$__internal_0_$__cuda_sm3x_div_rn_noftz_f32_slowpath:
[----:B------:R-:W-:Y:S01]  /*0450*/  SHF.R.U32.HI R8, RZ, 0x17, R3 ;  /* 0x00000017ff087819 */ /* 0x000fe20000011603 */
[----:B------:R-:W-:Y:S01]  /*0460*/  BSSY.RECONVERGENT B1, `(.L_x_4) ;  /* 0x0000062000017945 */ /* 0x000fe20003800200 */
[----:B------:R-:W-:Y:S02]  /*0470*/  SHF.R.U32.HI R7, RZ, 0x17, R0 ;  /* 0x00000017ff077819 */ /* 0x000fe40000011600 */
[----:B------:R-:W-:Y:S02]  /*0480*/  LOP3.LUT R12, R8, 0xff, RZ, 0xc0, !PT ;  /* 0x000000ff080c7812 */ /* 0x000fe400078ec0ff */
[----:B------:R-:W-:-:S03]  /*0490*/  LOP3.LUT R10, R7, 0xff, RZ, 0xc0, !PT ;  /* 0x000000ff070a7812 */ /* 0x000fc600078ec0ff */
[----:B------:R-:W-:Y:S02]  /*04a0*/  VIADD R9, R12, 0xffffffff ;  /* 0xffffffff0c097836 */ /* 0x000fe40000000000 */
[----:B------:R-:W-:-:S03]  /*04b0*/  VIADD R8, R10, 0xffffffff ;  /* 0xffffffff0a087836 */ /* 0x000fc60000000000 */
[----:B------:R-:W-:-:S04]  /*04c0*/  ISETP.GT.U32.AND P0, PT, R9, 0xfd, PT ;  /* 0x000000fd0900780c */ /* 0x000fc80003f04070 */
[----:B------:R-:W-:-:S13]  /*04d0*/  ISETP.GT.U32.OR P0, PT, R8, 0xfd, P0 ;  /* 0x000000fd0800780c */ /* 0x000fda0000704470 */
[----:B------:R-:W-:Y:S01]  /*04e0*/  @!P0 IMAD.MOV.U32 R7, RZ, RZ, RZ ;  /* 0x000000ffff078224 */ /* 0x000fe200078e00ff */
[----:B------:R-:W-:Y:S06]  /*04f0*/  @!P0 BRA `(.L_x_5) ;  /* 0x00000000005c8947 */ /* 0x000fec0003800000 */
[----:B------:R-:W-:Y:S02]  /*0500*/  FSETP.GTU.FTZ.AND P0, PT, |R0|, +INF , PT ;  /* 0x7f8000000000780b */ /* 0x000fe40003f1c200 */
[----:B------:R-:W-:-:S04]  /*0510*/  FSETP.GTU.FTZ.AND P1, PT, |R3|, +INF , PT ;  /* 0x7f8000000300780b */ /* 0x000fc80003f3c200 */
[----:B------:R-:W-:-:S13]  /*0520*/  PLOP3.LUT P0, PT, P0, P1, PT, 0xf8, 0x8f ;  /* 0x00000000008f781c */ /* 0x000fda0000703f70 */
[----:B------:R-:W-:Y:S05]  /*0530*/  @P0 BRA `(.L_x_6) ;  /* 0x00000004004c0947 */ /* 0x000fea0003800000 */
[----:B------:R-:W-:-:S13]  /*0540*/  LOP3.LUT P0, RZ, R3, 0x7fffffff, R0, 0xc8, !PT ;  /* 0x7fffffff03ff7812 */ /* 0x000fda000780c800 */
[----:B------:R-:W-:Y:S05]  /*0550*/  @!P0 BRA `(.L_x_7) ;  /* 0x00000004003c8947 */ /* 0x000fea0003800000 */
[C---:B------:R-:W-:Y:S02]  /*0560*/  FSETP.NEU.FTZ.AND P2, PT, |R0|.reuse, +INF , PT ;  /* 0x7f8000000000780b */ /* 0x040fe40003f5d200 */
[----:B------:R-:W-:Y:S02]  /*0570*/  FSETP.NEU.FTZ.AND P1, PT, |R3|, +INF , PT ;  /* 0x7f8000000300780b */ /* 0x000fe40003f3d200 */
[----:B------:R-:W-:-:S11]  /*0580*/  FSETP.NEU.FTZ.AND P0, PT, |R0|, +INF , PT ;  /* 0x7f8000000000780b */ /* 0x000fd60003f1d200 */
[----:B------:R-:W-:Y:S05]  /*0590*/  @!P1 BRA !P2, `(.L_x_7) ;  /* 0x00000004002c9947 */ /* 0x000fea0005000000 */
[----:B------:R-:W-:-:S04]  /*05a0*/  LOP3.LUT P2, RZ, R0, 0x7fffffff, RZ, 0xc0, !PT ;  /* 0x7fffffff00ff7812 */ /* 0x000fc8000784c0ff */
[----:B------:R-:W-:-:S13]  /*05b0*/  PLOP3.LUT P1, PT, P1, P2, PT, 0x2f, 0xf2 ;  /* 0x0000000000f2781c */ /* 0x000fda0000f24577 */
[----:B------:R-:W-:Y:S05]  /*05c0*/  @P1 BRA `(.L_x_8) ;  /* 0x0000000400181947 */ /* 0x000fea0003800000 */
[----:B------:R-:W-:-:S04]  /*05d0*/  LOP3.LUT P1, RZ, R3, 0x7fffffff, RZ, 0xc0, !PT ;  /* 0x7fffffff03ff7812 */ /* 0x000fc8000782c0ff */
[----:B------:R-:W-:-:S13]  /*05e0*/  PLOP3.LUT P0, PT, P0, P1, PT, 0x2f, 0xf2 ;  /* 0x0000000000f2781c */ /* 0x000fda0000702577 */
[----:B------:R-:W-:Y:S05]  /*05f0*/  @P0 BRA `(.L_x_9) ;  /* 0x0000000400000947 */ /* 0x000fea0003800000 */
[----:B------:R-:W-:Y:S02]  /*0600*/  ISETP.GE.AND P0, PT, R8, RZ, PT ;  /* 0x000000ff0800720c */ /* 0x000fe40003f06270 */
[----:B------:R-:W-:-:S11]  /*0610*/  ISETP.GE.AND P1, PT, R9, RZ, PT ;  /* 0x000000ff0900720c */ /* 0x000fd60003f26270 */
[----:B------:R-:W-:Y:S02]  /*0620*/  @P0 IMAD.MOV.U32 R7, RZ, RZ, RZ ;  /* 0x000000ffff070224 */ /* 0x000fe400078e00ff */
[----:B------:R-:W-:Y:S01]  /*0630*/  @!P0 FFMA R0, R0, 1.84467440737095516160e+19, RZ ;  /* 0x5f80000000008823 */ /* 0x000fe200000000ff */
[----:B------:R-:W-:Y:S02]  /*0640*/  @!P0 IMAD.MOV.U32 R7, RZ, RZ, -0x40 ;  /* 0xffffffc0ff078424 */ /* 0x000fe400078e00ff */
[----:B------:R-:W-:Y:S02]  /*0650*/  @!P1 FFMA R3, R3, 1.84467440737095516160e+19, RZ ;  /* 0x5f80000003039823 */ /* 0x000fe400000000ff */
[----:B------:R-:W-:-:S07]  /*0660*/  @!P1 VIADD R7, R7, 0x40 ;  /* 0x0000004007079836 */ /* 0x000fce0000000000 */
.L_x_5:
[----:B------:R-:W-:Y:S01]  /*0670*/  LEA R8, R12, 0xc0800000, 0x17 ;  /* 0xc08000000c087811 */ /* 0x000fe200078eb8ff */
[----:B------:R-:W-:Y:S04]  /*0680*/  BSSY.RECONVERGENT B2, `(.L_x_10) ;  /* 0x0000036000027945 */ /* 0x000fe80003800200 */
[----:B------:R-:W-:Y:S02]  /*0690*/  IMAD.IADD R8, R3, 0x1, -R8 ;  /* 0x0000000103087824 */ /* 0x000fe400078e0a08 */
[----:B------:R-:W-:Y:S02]  /*06a0*/  VIADD R3, R10, 0xffffff81 ;  /* 0xffffff810a037836 */ /* 0x000fe40000000000 */
[----:B------:R0:W1:Y:S01]  /*06b0*/  MUFU.RCP R9, R8 ;  /* 0x0000000800097308 */ /* 0x0000620000001000 */
[----:B------:R-:W-:Y:S01]  /*06c0*/  FADD.FTZ R11, -R8, -RZ ;  /* 0x800000ff080b7221 */ /* 0x000fe20000010100 */
[C---:B------:R-:W-:Y:S01]  /*06d0*/  IMAD R0, R3.reuse, -0x800000, R0 ;  /* 0xff80000003007824 */ /* 0x040fe200078e0200 */
[----:B0-----:R-:W-:-:S05]  /*06e0*/  IADD3 R8, PT, PT, R3, 0x7f, -R12 ;  /* 0x0000007f03087810 */ /* 0x001fca0007ffe80c */
[----:B------:R-:W-:Y:S02]  /*06f0*/  IMAD.IADD R8, R8, 0x1, R7 ;  /* 0x0000000108087824 */ /* 0x000fe400078e0207 */
[----:B-1----:R-:W-:-:S04]  /*0700*/  FFMA R10, R9, R11, 1 ;  /* 0x3f800000090a7423 */ /* 0x002fc8000000000b */
[----:B------:R-:W-:-:S04]  /*0710*/  FFMA R14, R9, R10, R9 ;  /* 0x0000000a090e7223 */ /* 0x000fc80000000009 */
[----:B------:R-:W-:-:S04]  /*0720*/  FFMA R9, R0, R14, RZ ;  /* 0x0000000e00097223 */ /* 0x000fc800000000ff */
[----:B------:R-:W-:-:S04]  /*0730*/  FFMA R10, R11, R9, R0 ;  /* 0x000000090b0a7223 */ /* 0x000fc80000000000 */
[----:B------:R-:W-:-:S04]  /*0740*/  FFMA R9, R14, R10, R9 ;  /* 0x0000000a0e097223 */ /* 0x000fc80000000009 */
[----:B------:R-:W-:-:S04]  /*0750*/  FFMA R10, R11, R9, R0 ;  /* 0x000000090b0a7223 */ /* 0x000fc80000000000 */
[----:B------:R-:W-:-:S05]  /*0760*/  FFMA R0, R14, R10, R9 ;  /* 0x0000000a0e007223 */ /* 0x000fca0000000009 */
[----:B------:R-:W-:-:S04]  /*0770*/  SHF.R.U32.HI R3, RZ, 0x17, R0 ;  /* 0x00000017ff037819 */ /* 0x000fc80000011600 */
[----:B------:R-:W-:-:S05]  /*0780*/  LOP3.LUT R3, R3, 0xff, RZ, 0xc0, !PT ;  /* 0x000000ff03037812 */ /* 0x000fca00078ec0ff */
[----:B------:R-:W-:-:S04]  /*0790*/  IMAD.IADD R11, R3, 0x1, R8 ;  /* 0x00000001030b7824 */ /* 0x000fc800078e0208 */
[----:B------:R-:W-:-:S05]  /*07a0*/  VIADD R3, R11, 0xffffffff ;  /* 0xffffffff0b037836 */ /* 0x000fca0000000000 */
[----:B------:R-:W-:-:S13]  /*07b0*/  ISETP.GE.U32.AND P0, PT, R3, 0xfe, PT ;  /* 0x000000fe0300780c */ /* 0x000fda0003f06070 */
[----:B------:R-:W-:Y:S05]  /*07c0*/  @!P0 BRA `(.L_x_11) ;  /* 0x0000000000808947 */ /* 0x000fea0003800000 */
[----:B------:R-:W-:-:S13]  /*07d0*/  ISETP.GT.AND P0, PT, R11, 0xfe, PT ;  /* 0x000000fe0b00780c */ /* 0x000fda0003f04270 */
[----:B------:R-:W-:Y:S05]  /*07e0*/  @P0 BRA `(.L_x_12) ;  /* 0x00000000006c0947 */ /* 0x000fea0003800000 */
[----:B------:R-:W-:-:S13]  /*07f0*/  ISETP.GE.AND P0, PT, R11, 0x1, PT ;  /* 0x000000010b00780c */ /* 0x000fda0003f06270 */
[----:B------:R-:W-:Y:S05]  /*0800*/  @P0 BRA `(.L_x_13) ;  /* 0x0000000000740947 */ /* 0x000fea0003800000 */
[----:B------:R-:W-:Y:S02]  /*0810*/  ISETP.GE.AND P0, PT, R11, -0x18, PT ;  /* 0xffffffe80b00780c */ /* 0x000fe40003f06270 */
[----:B------:R-:W-:-:S11]  /*0820*/  LOP3.LUT R0, R0, 0x80000000, RZ, 0xc0, !PT ;  /* 0x8000000000007812 */ /* 0x000fd600078ec0ff */
[----:B------:R-:W-:Y:S05]  /*0830*/  @!P0 BRA `(.L_x_13) ;  /* 0x0000000000688947 */ /* 0x000fea0003800000 */
[CCC-:B------:R-:W-:Y:S01]  /*0840*/  FFMA.RZ R3, R14.reuse, R10.reuse, R9.reuse ;  /* 0x0000000a0e037223 */ /* 0x1c0fe2000000c009 */
[CCC-:B------:R-:W-:Y:S01]  /*0850*/  FFMA.RM R8, R14.reuse, R10.reuse, R9.reuse ;  /* 0x0000000a0e087223 */ /* 0x1c0fe20000004009 */
[C---:B------:R-:W-:Y:S02]  /*0860*/  ISETP.NE.AND P2, PT, R11.reuse, RZ, PT ;  /* 0x000000ff0b00720c */ /* 0x040fe40003f45270 */
[----:B------:R-:W-:Y:S02]  /*0870*/  ISETP.NE.AND P1, PT, R11, RZ, PT ;  /* 0x000000ff0b00720c */ /* 0x000fe40003f25270 */
[----:B------:R-:W-:Y:S01]  /*0880*/  LOP3.LUT R7, R3, 0x7fffff, RZ, 0xc0, !PT ;  /* 0x007fffff03077812 */ /* 0x000fe200078ec0ff */
[----:B------:R-:W-:Y:S01]  /*0890*/  FFMA.RP R3, R14, R10, R9 ;  /* 0x0000000a0e037223 */ /* 0x000fe20000008009 */
[----:B------:R-:W-:Y:S02]  /*08a0*/  VIADD R10, R11, 0x20 ;  /* 0x000000200b0a7836 */ /* 0x000fe40000000000 */
[----:B------:R-:W-:Y:S01]  /*08b0*/  LOP3.LUT R7, R7, 0x800000, RZ, 0xfc, !PT ;  /* 0x0080000007077812 */ /* 0x000fe200078efcff */
[----:B------:R-:W-:Y:S01]  /*08c0*/  IMAD.MOV R9, RZ, RZ, -R11 ;  /* 0x000000ffff097224 */ /* 0x000fe200078e0a0b */
[----:B------:R-:W-:-:S02]  /*08d0*/  FSETP.NEU.FTZ.AND P0, PT, R3, R8, PT ;  /* 0x000000080300720b */ /* 0x000fc40003f1d000 */
[----:B------:R-:W-:Y:S02]  /*08e0*/  SHF.L.U32 R10, R7, R10, RZ ;  /* 0x0000000a070a7219 */ /* 0x000fe400000006ff */
[----:B------:R-:W-:Y:S02]  /*08f0*/  SEL R8, R9, RZ, P2 ;  /* 0x000000ff09087207 */ /* 0x000fe40001000000 */
[----:B------:R-:W-:Y:S02]  /*0900*/  ISETP.NE.AND P1, PT, R10, RZ, P1 ;  /* 0x000000ff0a00720c */ /* 0x000fe40000f25270 */
[----:B------:R-:W-:Y:S02]  /*0910*/  SHF.R.U32.HI R8, RZ, R8, R7 ;  /* 0x00000008ff087219 */ /* 0x000fe40000011607 */
[----:B------:R-:W-:Y:S02]  /*0920*/  PLOP3.LUT P0, PT, P0, P1, PT, 0xf8, 0x8f ;  /* 0x00000000008f781c */ /* 0x000fe40000703f70 */
[----:B------:R-:W-:-:S02]  /*0930*/  SHF.R.U32.HI R10, RZ, 0x1, R8 ;  /* 0x00000001ff0a7819 */ /* 0x000fc40000011608 */
[----:B------:R-:W-:-:S04]  /*0940*/  SEL R3, RZ, 0x1, !P0 ;  /* 0x00000001ff037807 */ /* 0x000fc80004000000 */
[----:B------:R-:W-:-:S04]  /*0950*/  LOP3.LUT R3, R3, 0x1, R10, 0xf8, !PT ;  /* 0x0000000103037812 */ /* 0x000fc800078ef80a */
[----:B------:R-:W-:-:S05]  /*0960*/  LOP3.LUT R3, R3, R8, RZ, 0xc0, !PT ;  /* 0x0000000803037212 */ /* 0x000fca00078ec0ff */
[----:B------:R-:W-:-:S05]  /*0970*/  IMAD.IADD R3, R10, 0x1, R3 ;  /* 0x000000010a037824 */ /* 0x000fca00078e0203 */
[----:B------:R-:W-:Y:S01]  /*0980*/  LOP3.LUT R0, R3, R0, RZ, 0xfc, !PT ;  /* 0x0000000003007212 */ /* 0x000fe200078efcff */
[----:B------:R-:W-:Y:S06]  /*0990*/  BRA `(.L_x_13) ;  /* 0x0000000000107947 */ /* 0x000fec0003800000 */
.L_x_12:
[----:B------:R-:W-:-:S04]  /*09a0*/  LOP3.LUT R0, R0, 0x80000000, RZ, 0xc0, !PT ;  /* 0x8000000000007812 */ /* 0x000fc800078ec0ff */
[----:B------:R-:W-:Y:S01]  /*09b0*/  LOP3.LUT R0, R0, 0x7f800000, RZ, 0xfc, !PT ;  /* 0x7f80000000007812 */ /* 0x000fe200078efcff */
[----:B------:R-:W-:Y:S06]  /*09c0*/  BRA `(.L_x_13) ;  /* 0x0000000000047947 */ /* 0x000fec0003800000 */
.L_x_11:
[----:B------:R-:W-:-:S07]  /*09d0*/  IMAD R0, R8, 0x800000, R0 ;  /* 0x0080000008007824 */ /* 0x000fce00078e0200 */
.L_x_13:
[----:B------:R-:W-:Y:S05]  /*09e0*/  BSYNC.RECONVERGENT B2 ;  /* 0x0000000000027941 */ /* 0x000fea0003800200 */
.L_x_10:
[----:B------:R-:W-:Y:S05]  /*09f0*/  BRA `(.L_x_14) ;  /* 0x0000000000207947 */ /* 0x000fea0003800000 */
.L_x_9:
[----:B------:R-:W-:-:S04]  /*0a00*/  LOP3.LUT R0, R3, 0x80000000, R0, 0x48, !PT ;  /* 0x8000000003007812 */ /* 0x000fc800078e4800 */
[----:B------:R-:W-:Y:S01]  /*0a10*/  LOP3.LUT R0, R0, 0x7f800000, RZ, 0xfc, !PT ;  /* 0x7f80000000007812 */ /* 0x000fe200078efcff */
[----:B------:R-:W-:Y:S06]  /*0a20*/  BRA `(.L_x_14) ;  /* 0x0000000000147947 */ /* 0x000fec0003800000 */
.L_x_8:
[----:B------:R-:W-:Y:S01]  /*0a30*/  LOP3.LUT R0, R3, 0x80000000, R0, 0x48, !PT ;  /* 0x8000000003007812 */ /* 0x000fe200078e4800 */
[----:B------:R-:W-:Y:S06]  /*0a40*/  BRA `(.L_x_14) ;  /* 0x00000000000c7947 */ /* 0x000fec0003800000 */
.L_x_7:
[----:B------:R-:W0:Y:S01]  /*0a50*/  MUFU.RSQ R0, -QNAN ;  /* 0xffc0000000007908 */ /* 0x000e220000001400 */
[----:B------:R-:W-:Y:S05]  /*0a60*/  BRA `(.L_x_14) ;  /* 0x0000000000047947 */ /* 0x000fea0003800000 */
.L_x_6:
[----:B------:R-:W-:-:S07]  /*0a70*/  FADD.FTZ R0, R0, R3 ;  /* 0x0000000300007221 */ /* 0x000fce0000010000 */
.L_x_14:
[----:B------:R-:W-:Y:S05]  /*0a80*/  BSYNC.RECONVERGENT B1 ;  /* 0x0000000000017941 */ /* 0x000fea0003800200 */
.L_x_4:
[----:B------:R-:W-:-:S04]  /*0a90*/  IMAD.MOV.U32 R7, RZ, RZ, 0x0 ;  /* 0x00000000ff077424 */ /* 0x000fc800078e00ff */
[----:B0-----:R-:W-:Y:S05]  /*0aa0*/  RET.REL.NODEC R6 `(_Z16preprocessKernelyPfiiiiiiii) ;  /* 0xfffffff406547950 */ /* 0x001fea0003c3ffff */
.L_x_15:
[----:B------:R-:W-:-:S00]  /*0ab0*/  BRA `(.L_x_15) ;  /* 0xfffffffc00fc7947 */ /* 0x000fc0000383ffff */
[----:B------:R-:W-:-:S00]  /*0ac0*/  NOP ;  /* 0x0000000000007918 */ /* 0x000fc00000000000 */
        /* <DEDUP_REMOVED lines=11> */
.L_x_16:


//--------------------- .nv.shared.reserved.0     --------------------------
	.section	.nv.shared.reserved.0,"aw",@nobits
	.weak		__nv_reservedSMEM_offset_0_alias
	.size		__nv_reservedSMEM_offset_0_alias, 0, 64
	.other		__nv_reservedSMEM_offset_0_alias,@"STO_CUDA_RESERVED_SHARED STV_DEFAULT"
__nv_reservedSMEM_offset_0_alias:
	.zero		0
	.zero		64


//--------------------- .nv.constant0._Z16preprocessKernelyPfiiiiiiii --------------------------
	.section	.nv.constant0._Z16preprocessKernelyPfiiiiiiii,"a",@progbits
	.sectionflags	@""
	.align	4
.nv.constant0._Z16preprocessKernelyPfiiiiiiii:
	.zero		944


//--------------------- SYMBOLS --------------------------

	.type		.nv.reservedSmem.offset0,@object
	.size		.nv.reservedSmem.offset0,0x4
